//
// Generated by NVIDIA NVVM Compiler
//
// Compiler Build ID: CL-36424714
// Cuda compilation tools, release 13.0, V13.0.88
// Based on NVVM 20.0.0
//

.version 9.0
.target sm_100
.address_size 64

	// .globl	vecadd

.visible .entry vecadd(
	.param .u64 .ptr .align 1 vecadd_param_0,
	.param .u64 .ptr .align 1 vecadd_param_1,
	.param .u64 .ptr .align 1 vecadd_param_2
)
{
	.reg .b32 	%r<8>;
	.reg .b64 	%rd<11>;

	ld.param.u64 	%rd1, [vecadd_param_0];
	ld.param.u64 	%rd2, [vecadd_param_1];
	ld.param.u64 	%rd3, [vecadd_param_2];
	cvta.to.global.u64 	%rd4, %rd3;
	cvta.to.global.u64 	%rd5, %rd2;
	cvta.to.global.u64 	%rd6, %rd1;
	mov.u32 	%r1, %ctaid.x;
	mov.u32 	%r2, %ntid.x;
	mov.u32 	%r3, %tid.x;
	mad.lo.s32 	%r4, %r1, %r2, %r3;
	mul.wide.s32 	%rd7, %r4, 4;
	add.s64 	%rd8, %rd6, %rd7;
	ld.global.u32 	%r5, [%rd8];
	add.s64 	%rd9, %rd5, %rd7;
	ld.global.u32 	%r6, [%rd9];
	add.s32 	%r7, %r6, %r5;
	add.s64 	%rd10, %rd4, %rd7;
	st.global.u32 	[%rd10], %r7;
	ret;

}


// ===== COMPILED SASS (sm_100) =====

	.target	sm_100

	.elftype	@"ET_EXEC"


//--------------------- .note.nv.tkinfo           --------------------------
	.section	.note.nv.tkinfo,"",@"SHT_NOTE"
	.sectionflags	@"SHF_NOTE_NV_TKINFO"
	.tkinfo
        /*0018*/ 	.word	0x00000002
        /*0030*/ 	.string	""
        /*0030*/ 	.string	"ptxas"
        /*0030*/ 	.string	"Cuda compilation tools, release 13.0, V13.0.88"
        /*0030*/ 	.string	"Build cuda_13.0.r13.0/compiler.36424714_0"
        /*0030*/ 	.string	"-arch sm_100 -m 64 "



//--------------------- .note.nv.cuinfo           --------------------------
	.section	.note.nv.cuinfo,"",@"SHT_NOTE"
	.sectionflags	@"SHF_NOTE_NV_CUINFO"
        /*0018*/ 	.short	0x0002
        /*001a*/ 	.short	0x0064
        /*001c*/ 	.short	0x0082
	.zero		2


//--------------------- .nv.info                  --------------------------
	.section	.nv.info,"",@"SHT_CUDA_INFO"
	.align	4


	//----- nvinfo : EIATTR_REGCOUNT
	.align		4
        /*0000*/ 	.byte	0x04, 0x2f
        /*0002*/ 	.short	(.L_1 - .L_0)
	.align		4
.L_0:
        /*0004*/ 	.word	index@(vecadd)
        /*0008*/ 	.word	0x0000000c


	//----- nvinfo : EIATTR_FRAME_SIZE
	.align		4
.L_1:
        /*000c*/ 	.byte	0x04, 0x11
        /*000e*/ 	.short	(.L_3 - .L_2)
	.align		4
.L_2:
        /*0010*/ 	.word	index@(vecadd)
        /*0014*/ 	.word	0x00000000


	//----- nvinfo : EIATTR_MIN_STACK_SIZE
	.align		4
.L_3:
        /*0018*/ 	.byte	0x04, 0x12
        /*001a*/ 	.short	(.L_5 - .L_4)
	.align		4
.L_4:
        /*001c*/ 	.word	index@(vecadd)
        /*0020*/ 	.word	0x00000000
.L_5:


//--------------------- .nv.compat                --------------------------
	.section	.nv.compat,"",@"SHT_CUDA_COMPAT_INFO"
	.align	4
        /*0000*/ 	.byte	0x02, 0x09, 0x00, 0x00, 0x02, 0x02, 0x01, 0x00, 0x02, 0x05, 0x05, 0x00, 0x03, 0x07, 0x01, 0x01
        /*0010*/ 	.byte	0x02, 0x03, 0x00, 0x00, 0x02, 0x06, 0x01, 0x00, 0x04, 0x0b, 0x08, 0x00, 0x09, 0x00, 0x00, 0x00
        /*0020*/ 	.byte	0x00, 0x00, 0x00, 0x00


//--------------------- .nv.info.vecadd           --------------------------
	.section	.nv.info.vecadd,"",@"SHT_CUDA_INFO"
	.sectionflags	@""
	.align	4


	//----- nvinfo : EIATTR_CUDA_API_VERSION
	.align		4
        /*0000*/ 	.byte	0x04, 0x37
        /*0002*/ 	.short	(.L_7 - .L_6)
.L_6:
        /*0004*/ 	.word	0x00000082


	//----- nvinfo : EIATTR_KPARAM_INFO
	.align		4
.L_7:
        /*0008*/ 	.byte	0x04, 0x17
        /*000a*/ 	.short	(.L_9 - .L_8)
.L_8:
        /*000c*/ 	.word	0x00000000
        /*0010*/ 	.short	0x0002
        /*0012*/ 	.short	0x0010
        /*0014*/ 	.byte	0x00, 0xf5, 0x21, 0x00


	//----- nvinfo : EIATTR_KPARAM_INFO
	.align		4
.L_9:
        /*0018*/ 	.byte	0x04, 0x17
        /*001a*/ 	.short	(.L_11 - .L_10)
.L_10:
        /*001c*/ 	.word	0x00000000
        /*0020*/ 	.short	0x0001
        /*0022*/ 	.short	0x0008
        /*0024*/ 	.byte	0x00, 0xf5, 0x21, 0x00


	//----- nvinfo : EIATTR_KPARAM_INFO
	.align		4
.L_11:
        /*0028*/ 	.byte	0x04, 0x17
        /*002a*/ 	.short	(.L_13 - .L_12)
.L_12:
        /*002c*/ 	.word	0x00000000
        /*0030*/ 	.short	0x0000
        /*0032*/ 	.short	0x0000
        /*0034*/ 	.byte	0x00, 0xf5, 0x21, 0x00


	//----- nvinfo : EIATTR_SPARSE_MMA_MASK
	.align		4
.L_13:
        /*0038*/ 	.byte	0x03, 0x50
        /*003a*/ 	.short	0x0000


	//----- nvinfo : EIATTR_MAXREG_COUNT
	.align		4
        /*003c*/ 	.byte	0x03, 0x1b
        /*003e*/ 	.short	0x00ff


	//----- nvinfo : EIATTR_MERCURY_ISA_VERSION
	.align		4
        /*0040*/ 	.byte	0x03, 0x5f
        /*0042*/ 	.short	0x0101


	//----- nvinfo : EIATTR_VRC_CTA_INIT_COUNT
	.align		4
        /*0044*/ 	.byte	0x02, 0x4a
	.zero		1
	.zero		1


	//----- nvinfo : EIATTR_EXIT_INSTR_OFFSETS
	.align		4
        /*0048*/ 	.byte	0x04, 0x1c
        /*004a*/ 	.short	(.L_15 - .L_14)


	//   ....[0]....
.L_14:
        /*004c*/ 	.word	0x00000100


	//----- nvinfo : EIATTR_CBANK_PARAM_SIZE
	.align		4
.L_15:
        /*0050*/ 	.byte	0x03, 0x19
        /*0052*/ 	.short	0x0018


	//----- nvinfo : EIATTR_PARAM_CBANK
	.align		4
        /*0054*/ 	.byte	0x04, 0x0a
        /*0056*/ 	.short	(.L_17 - .L_16)
	.align		4
.L_16:
        /*0058*/ 	.word	index@(.nv.constant0.vecadd)
        /*005c*/ 	.short	0x0380
        /*005e*/ 	.short	0x0018


	//----- nvinfo : EIATTR_SW_WAR
	.align		4
.L_17:
        /*0060*/ 	.byte	0x04, 0x36
        /*0062*/ 	.short	(.L_19 - .L_18)
.L_18:
        /*0064*/ 	.word	0x00000008
.L_19:


//--------------------- .nv.callgraph             --------------------------
	.section	.nv.callgraph,"",@"SHT_CUDA_CALLGRAPH"
	.align	4
	.sectionentsize	8
	.align		4
        /*0000*/ 	.word	0x00000000
	.align		4
        /*0004*/ 	.word	0xffffffff
	.align		4
        /*0008*/ 	.word	0x00000000
	.align		4
        /*000c*/ 	.word	0xfffffffe
	.align		4
        /*0010*/ 	.word	0x00000000
	.align		4
        /*0014*/ 	.word	0xfffffffd
	.align		4
        /*0018*/ 	.word	0x00000000
	.align		4
        /*001c*/ 	.word	0xfffffffc


//--------------------- .text.vecadd              --------------------------
	.section	.text.vecadd,"ax",@progbits
	.align	128
        .global         vecadd
        .type           vecadd,@function
        .size           vecadd,(.L_x_1 - vecadd)
        .other          vecadd,@"STO_CUDA_ENTRY STV_DEFAULT"
vecadd:
.text.vecadd:
[----:B------:R-:W-:Y:S01]  /*0000*/  LDC R1, c[0x0][0x37c] ;  /* 0x0000df00ff017b82 */ /* 0x000fe20000000800 */
[----:B------:R-:W0:Y:S07]  /*0010*/  S2R R0, SR_TID.X ;  /* 0x0000000000007919 */ /* 0x000e2e0000002100 */
[----:B------:R-:W0:Y:S01]  /*0020*/  S2UR UR6, SR_CTAID.X ;  /* 0x00000000000679c3 */ /* 0x000e220000002500 */
[----:B------:R-:W1:Y:S07]  /*0030*/  LDCU.64 UR4, c[0x0][0x358] ;  /* 0x00006b00ff0477ac */ /* 0x000e6e0008000a00 */
[----:B------:R-:W0:Y:S08]  /*0040*/  LDC R9, c[0x0][0x360] ;  /* 0x0000d800ff097b82 */ /* 0x000e300000000800 */
[----:B------:R-:W2:Y:S08]  /*0050*/  LDC.64 R2, c[0x0][0x380] ;  /* 0x0000e000ff027b82 */ /* 0x000eb00000000a00 */
[----:B------:R-:W3:Y:S01]  /*0060*/  LDC.64 R4, c[0x0][0x388] ;  /* 0x0000e200ff047b82 */ /* 0x000ee20000000a00 */
[----:B0-----:R-:W-:-:S07]  /*0070*/  IMAD R9, R9, UR6, R0 ;  /* 0x0000000609097c24 */ /* 0x001fce000f8e0200 */
[----:B------:R-:W0:Y:S01]  /*0080*/  LDC.64 R6, c[0x0][0x390] ;  /* 0x0000e400ff067b82 */ /* 0x000e220000000a00 */
[----:B--2---:R-:W-:-:S06]  /*0090*/  IMAD.WIDE R2, R9, 0x4, R2 ;  /* 0x0000000409027825 */ /* 0x004fcc00078e0202 */
[----:B-1----:R-:W2:Y:S01]  /*00a0*/  LDG.E R2, desc[UR4][R2.64] ;  /* 0x0000000402027981 */ /* 0x002ea2000c1e1900 */
[----:B---3--:R-:W-:-:S06]  /*00b0*/  IMAD.WIDE R4, R9, 0x4, R4 ;  /* 0x0000000409047825 */ /* 0x008fcc00078e0204 */
[----:B------:R-:W2:Y:S01]  /*00c0*/  LDG.E R5, desc[UR4][R4.64] ;  /* 0x0000000404057981 */ /* 0x000ea2000c1e1900 */
[----:B0-----:R-:W-:Y:S01]  /*00d0*/  IMAD.WIDE R6, R9, 0x4, R6 ;  /* 0x0000000409067825 */ /* 0x001fe200078e0206 */
[----:B--2---:R-:W-:-:S05]  /*00e0*/  IADD3 R9, PT, PT, R2, R5, RZ ;  /* 0x0000000502097210 */ /* 0x004fca0007ffe0ff */
[----:B------:R-:W-:Y:S01]  /*00f0*/  STG.E desc[UR4][R6.64], R9 ;  /* 0x0000000906007986 */ /* 0x000fe2000c101904 */
[----:B------:R-:W-:Y:S05]  /*0100*/  EXIT ;  /* 0x000000000000794d */ /* 0x000fea0003800000 */
.L_x_0:
[----:B------:R-:W-:-:S00]  /*0110*/  BRA `(.L_x_0) ;  /* 0xfffffffc00fc7947 */ /* 0x000fc0000383ffff */
[----:B------:R-:W-:-:S00]  /*0120*/  NOP ;  /* 0x0000000000007918 */ /* 0x000fc00000000000 */
        /* <DEDUP_REMOVED lines=13> */
.L_x_1:


//--------------------- .nv.shared.reserved.0     --------------------------
	.section	.nv.shared.reserved.0,"aw",@nobits
	.weak		__nv_reservedSMEM_offset_0_alias
	.size		__nv_reservedSMEM_offset_0_alias, 0, 64
	.other		__nv_reservedSMEM_offset_0_alias,@"STO_CUDA_RESERVED_SHARED STV_DEFAULT"
__nv_reservedSMEM_offset_0_alias:
	.zero		0
	.zero		64


//--------------------- .nv.constant0.vecadd      --------------------------
	.section	.nv.constant0.vecadd,"a",@progbits
	.sectionflags	@""
	.align	4
.nv.constant0.vecadd:
	.zero		920


//--------------------- SYMBOLS --------------------------

	.type		.nv.reservedSmem.offset0,@object
	.size		.nv.reservedSmem.offset0,0x4
